//
// Generated by NVIDIA NVVM Compiler
//
// Compiler Build ID: CL-36424714
// Cuda compilation tools, release 13.0, V13.0.88
// Based on NVVM 20.0.0
//

.version 9.0
.target sm_100
.address_size 64

	// .globl	_Z18findClosestVerticePiS_S_i

.visible .entry _Z18findClosestVerticePiS_S_i(
	.param .u64 .ptr .align 1 _Z18findClosestVerticePiS_S_i_param_0,
	.param .u64 .ptr .align 1 _Z18findClosestVerticePiS_S_i_param_1,
	.param .u64 .ptr .align 1 _Z18findClosestVerticePiS_S_i_param_2,
	.param .u32 _Z18findClosestVerticePiS_S_i_param_3
)
{
	.reg .pred 	%p<16>;
	.reg .b32 	%r<84>;
	.reg .b64 	%rd<21>;

	ld.param.u64 	%rd12, [_Z18findClosestVerticePiS_S_i_param_0];
	ld.param.u64 	%rd13, [_Z18findClosestVerticePiS_S_i_param_1];
	ld.param.u64 	%rd11, [_Z18findClosestVerticePiS_S_i_param_2];
	ld.param.u32 	%r44, [_Z18findClosestVerticePiS_S_i_param_3];
	cvta.to.global.u64 	%rd1, %rd12;
	cvta.to.global.u64 	%rd2, %rd13;
	setp.lt.s32 	%p1, %r44, 1;
	mov.b32 	%r66, -1;
	@%p1 bra 	$L__BB0_17;
	and.b32  	%r1, %r44, 3;
	setp.lt.u32 	%p2, %r44, 4;
	mov.b32 	%r65, 100000;
	mov.b32 	%r66, -1;
	mov.b32 	%r78, 0;
	@%p2 bra 	$L__BB0_12;
	and.b32  	%r78, %r44, 2147483644;
	mov.b32 	%r65, 100000;
	mov.b32 	%r66, -1;
	mov.b32 	%r62, 0;
$L__BB0_3:
	mul.wide.u32 	%rd14, %r62, 4;
	add.s64 	%rd3, %rd1, %rd14;
	ld.global.u32 	%r6, [%rd3];
	setp.ge.s32 	%p3, %r6, %r65;
	add.s64 	%rd4, %rd2, %rd14;
	@%p3 bra 	$L__BB0_5;
	ld.global.u32 	%r53, [%rd4];
	setp.eq.s32 	%p4, %r53, 1;
	selp.b32 	%r65, %r65, %r6, %p4;
	selp.b32 	%r66, %r66, %r62, %p4;
$L__BB0_5:
	ld.global.u32 	%r11, [%rd3+4];
	setp.ge.s32 	%p5, %r11, %r65;
	@%p5 bra 	$L__BB0_7;
	add.s32 	%r54, %r62, 1;
	ld.global.u32 	%r55, [%rd4+4];
	setp.eq.s32 	%p6, %r55, 1;
	selp.b32 	%r65, %r65, %r11, %p6;
	selp.b32 	%r66, %r66, %r54, %p6;
$L__BB0_7:
	ld.global.u32 	%r16, [%rd3+8];
	setp.ge.s32 	%p7, %r16, %r65;
	@%p7 bra 	$L__BB0_9;
	add.s32 	%r56, %r62, 2;
	ld.global.u32 	%r57, [%rd4+8];
	setp.eq.s32 	%p8, %r57, 1;
	selp.b32 	%r65, %r65, %r16, %p8;
	selp.b32 	%r66, %r66, %r56, %p8;
$L__BB0_9:
	ld.global.u32 	%r21, [%rd3+12];
	setp.ge.s32 	%p9, %r21, %r65;
	@%p9 bra 	$L__BB0_11;
	add.s32 	%r58, %r62, 3;
	ld.global.u32 	%r59, [%rd4+12];
	setp.eq.s32 	%p10, %r59, 1;
	selp.b32 	%r65, %r65, %r21, %p10;
	selp.b32 	%r66, %r66, %r58, %p10;
$L__BB0_11:
	add.s32 	%r62, %r62, 4;
	setp.ne.s32 	%p11, %r62, %r78;
	@%p11 bra 	$L__BB0_3;
$L__BB0_12:
	setp.eq.s32 	%p12, %r1, 0;
	@%p12 bra 	$L__BB0_17;
	mul.wide.u32 	%rd15, %r78, 4;
	add.s64 	%rd20, %rd2, %rd15;
	add.s64 	%rd19, %rd1, %rd15;
	neg.s32 	%r77, %r1;
$L__BB0_14:
	.pragma "nounroll";
	ld.global.u32 	%r36, [%rd19];
	setp.ge.s32 	%p13, %r36, %r65;
	@%p13 bra 	$L__BB0_16;
	ld.global.u32 	%r60, [%rd20];
	setp.eq.s32 	%p14, %r60, 1;
	selp.b32 	%r65, %r65, %r36, %p14;
	selp.b32 	%r66, %r66, %r78, %p14;
$L__BB0_16:
	add.s32 	%r78, %r78, 1;
	add.s64 	%rd20, %rd20, 4;
	add.s64 	%rd19, %rd19, 4;
	add.s32 	%r77, %r77, 1;
	setp.ne.s32 	%p15, %r77, 0;
	@%p15 bra 	$L__BB0_14;
$L__BB0_17:
	cvta.to.global.u64 	%rd16, %rd11;
	st.global.u32 	[%rd16], %r66;
	mul.wide.s32 	%rd17, %r66, 4;
	add.s64 	%rd18, %rd2, %rd17;
	mov.b32 	%r61, 1;
	st.global.u32 	[%rd18], %r61;
	ret;

}
	// .globl	_Z10relaxEdgesPiS_S_S_S_
.visible .entry _Z10relaxEdgesPiS_S_S_S_(
	.param .u64 .ptr .align 1 _Z10relaxEdgesPiS_S_S_S__param_0,
	.param .u64 .ptr .align 1 _Z10relaxEdgesPiS_S_S_S__param_1,
	.param .u64 .ptr .align 1 _Z10relaxEdgesPiS_S_S_S__param_2,
	.param .u64 .ptr .align 1 _Z10relaxEdgesPiS_S_S_S__param_3,
	.param .u64 .ptr .align 1 _Z10relaxEdgesPiS_S_S_S__param_4
)
{
	.reg .pred 	%p<4>;
	.reg .b32 	%r<12>;
	.reg .b64 	%rd<21>;

	ld.param.u64 	%rd5, [_Z10relaxEdgesPiS_S_S_S__param_0];
	ld.param.u64 	%rd6, [_Z10relaxEdgesPiS_S_S_S__param_1];
	ld.param.u64 	%rd3, [_Z10relaxEdgesPiS_S_S_S__param_2];
	ld.param.u64 	%rd4, [_Z10relaxEdgesPiS_S_S_S__param_3];
	ld.param.u64 	%rd7, [_Z10relaxEdgesPiS_S_S_S__param_4];
	cvta.to.global.u64 	%rd1, %rd6;
	cvta.to.global.u64 	%rd8, %rd5;
	cvta.to.global.u64 	%rd9, %rd7;
	mov.u32 	%r4, %ctaid.x;
	mov.u32 	%r5, %ntid.x;
	mov.u32 	%r6, %tid.x;
	mad.lo.s32 	%r1, %r4, %r5, %r6;
	ld.global.u32 	%r2, [%rd9];
	mad.lo.s32 	%r7, %r2, 9, %r1;
	mul.wide.s32 	%rd10, %r7, 4;
	add.s64 	%rd11, %rd8, %rd10;
	ld.global.u32 	%r8, [%rd11];
	mul.wide.s32 	%rd12, %r2, 4;
	add.s64 	%rd13, %rd1, %rd12;
	ld.global.u32 	%r9, [%rd13];
	add.s32 	%r3, %r9, %r8;
	setp.eq.s32 	%p1, %r8, 0;
	@%p1 bra 	$L__BB1_4;
	cvta.to.global.u64 	%rd14, %rd4;
	mul.wide.s32 	%rd15, %r1, 4;
	add.s64 	%rd16, %rd14, %rd15;
	ld.global.u32 	%r10, [%rd16];
	setp.eq.s32 	%p2, %r10, 1;
	@%p2 bra 	$L__BB1_4;
	add.s64 	%rd2, %rd1, %rd15;
	ld.global.u32 	%r11, [%rd2];
	setp.ge.s32 	%p3, %r3, %r11;
	@%p3 bra 	$L__BB1_4;
	st.global.u32 	[%rd2], %r3;
	cvta.to.global.u64 	%rd18, %rd3;
	add.s64 	%rd20, %rd18, %rd15;
	st.global.u32 	[%rd20], %r2;
$L__BB1_4:
	ret;

}


// ===== COMPILED SASS (sm_100) =====

	.target	sm_100

	.elftype	@"ET_EXEC"


//--------------------- .note.nv.tkinfo           --------------------------
	.section	.note.nv.tkinfo,"",@"SHT_NOTE"
	.sectionflags	@"SHF_NOTE_NV_TKINFO"
	.tkinfo
        /*0018*/ 	.word	0x00000002
        /*0030*/ 	.string	""
        /*0030*/ 	.string	"ptxas"
        /*0030*/ 	.string	"Cuda compilation tools, release 13.0, V13.0.88"
        /*0030*/ 	.string	"Build cuda_13.0.r13.0/compiler.36424714_0"
        /*0030*/ 	.string	"-arch sm_100 -m 64 "



//--------------------- .note.nv.cuinfo           --------------------------
	.section	.note.nv.cuinfo,"",@"SHT_NOTE"
	.sectionflags	@"SHF_NOTE_NV_CUINFO"
        /*0018*/ 	.short	0x0002
        /*001a*/ 	.short	0x0064
        /*001c*/ 	.short	0x0082
	.zero		2


//--------------------- .nv.info                  --------------------------
	.section	.nv.info,"",@"SHT_CUDA_INFO"
	.align	4


	//----- nvinfo : EIATTR_REGCOUNT
	.align		4
        /*0000*/ 	.byte	0x04, 0x2f
        /*0002*/ 	.short	(.L_1 - .L_0)
	.align		4
.L_0:
        /*0004*/ 	.word	index@(_Z18findClosestVerticePiS_S_i)
        /*0008*/ 	.word	0x00000020


	//----- nvinfo : EIATTR_FRAME_SIZE
	.align		4
.L_1:
        /*000c*/ 	.byte	0x04, 0x11
        /*000e*/ 	.short	(.L_3 - .L_2)
	.align		4
.L_2:
        /*0010*/ 	.word	index@(_Z18findClosestVerticePiS_S_i)
        /*0014*/ 	.word	0x00000000


	//----- nvinfo : EIATTR_REGCOUNT
	.align		4
.L_3:
        /*0018*/ 	.byte	0x04, 0x2f
        /*001a*/ 	.short	(.L_5 - .L_4)
	.align		4
.L_4:
        /*001c*/ 	.word	index@(_Z10relaxEdgesPiS_S_S_S_)
        /*0020*/ 	.word	0x00000010


	//----- nvinfo : EIATTR_FRAME_SIZE
	.align		4
.L_5:
        /*0024*/ 	.byte	0x04, 0x11
        /*0026*/ 	.short	(.L_7 - .L_6)
	.align		4
.L_6:
        /*0028*/ 	.word	index@(_Z10relaxEdgesPiS_S_S_S_)
        /*002c*/ 	.word	0x00000000


	//----- nvinfo : EIATTR_MIN_STACK_SIZE
	.align		4
.L_7:
        /*0030*/ 	.byte	0x04, 0x12
        /*0032*/ 	.short	(.L_9 - .L_8)
	.align		4
.L_8:
        /*0034*/ 	.word	index@(_Z10relaxEdgesPiS_S_S_S_)
        /*0038*/ 	.word	0x00000000


	//----- nvinfo : EIATTR_MIN_STACK_SIZE
	.align		4
.L_9:
        /*003c*/ 	.byte	0x04, 0x12
        /*003e*/ 	.short	(.L_11 - .L_10)
	.align		4
.L_10:
        /*0040*/ 	.word	index@(_Z18findClosestVerticePiS_S_i)
        /*0044*/ 	.word	0x00000000
.L_11:


//--------------------- .nv.compat                --------------------------
	.section	.nv.compat,"",@"SHT_CUDA_COMPAT_INFO"
	.align	4
        /*0000*/ 	.byte	0x02, 0x09, 0x00, 0x00, 0x02, 0x02, 0x01, 0x00, 0x02, 0x05, 0x05, 0x00, 0x03, 0x07, 0x01, 0x01
        /*0010*/ 	.byte	0x02, 0x03, 0x00, 0x00, 0x02, 0x06, 0x01, 0x00, 0x04, 0x0b, 0x08, 0x00, 0x09, 0x00, 0x00, 0x00
        /*0020*/ 	.byte	0x00, 0x00, 0x00, 0x00


//--------------------- .nv.info._Z10relaxEdgesPiS_S_S_S_ --------------------------
	.section	.nv.info._Z10relaxEdgesPiS_S_S_S_,"",@"SHT_CUDA_INFO"
	.sectionflags	@""
	.align	4


	//----- nvinfo : EIATTR_CUDA_API_VERSION
	.align		4
        /*0000*/ 	.byte	0x04, 0x37
        /*0002*/ 	.short	(.L_13 - .L_12)
.L_12:
        /*0004*/ 	.word	0x00000082


	//----- nvinfo : EIATTR_KPARAM_INFO
	.align		4
.L_13:
        /*0008*/ 	.byte	0x04, 0x17
        /*000a*/ 	.short	(.L_15 - .L_14)
.L_14:
        /*000c*/ 	.word	0x00000000
        /*0010*/ 	.short	0x0004
        /*0012*/ 	.short	0x0020
        /*0014*/ 	.byte	0x00, 0xf5, 0x21, 0x00


	//----- nvinfo : EIATTR_KPARAM_INFO
	.align		4
.L_15:
        /*0018*/ 	.byte	0x04, 0x17
        /*001a*/ 	.short	(.L_17 - .L_16)
.L_16:
        /*001c*/ 	.word	0x00000000
        /*0020*/ 	.short	0x0003
        /*0022*/ 	.short	0x0018
        /*0024*/ 	.byte	0x00, 0xf5, 0x21, 0x00


	//----- nvinfo : EIATTR_KPARAM_INFO
	.align		4
.L_17:
        /*0028*/ 	.byte	0x04, 0x17
        /*002a*/ 	.short	(.L_19 - .L_18)
.L_18:
        /*002c*/ 	.word	0x00000000
        /*0030*/ 	.short	0x0002
        /*0032*/ 	.short	0x0010
        /*0034*/ 	.byte	0x00, 0xf5, 0x21, 0x00


	//----- nvinfo : EIATTR_KPARAM_INFO
	.align		4
.L_19:
        /*0038*/ 	.byte	0x04, 0x17
        /*003a*/ 	.short	(.L_21 - .L_20)
.L_20:
        /*003c*/ 	.word	0x00000000
        /*0040*/ 	.short	0x0001
        /*0042*/ 	.short	0x0008
        /*0044*/ 	.byte	0x00, 0xf5, 0x21, 0x00


	//----- nvinfo : EIATTR_KPARAM_INFO
	.align		4
.L_21:
        /*0048*/ 	.byte	0x04, 0x17
        /*004a*/ 	.short	(.L_23 - .L_22)
.L_22:
        /*004c*/ 	.word	0x00000000
        /*0050*/ 	.short	0x0000
        /*0052*/ 	.short	0x0000
        /*0054*/ 	.byte	0x00, 0xf5, 0x21, 0x00


	//----- nvinfo : EIATTR_SPARSE_MMA_MASK
	.align		4
.L_23:
        /*0058*/ 	.byte	0x03, 0x50
        /*005a*/ 	.short	0x0000


	//----- nvinfo : EIATTR_MAXREG_COUNT
	.align		4
        /*005c*/ 	.byte	0x03, 0x1b
        /*005e*/ 	.short	0x00ff


	//----- nvinfo : EIATTR_MERCURY_ISA_VERSION
	.align		4
        /*0060*/ 	.byte	0x03, 0x5f
        /*0062*/ 	.short	0x0101


	//----- nvinfo : EIATTR_VRC_CTA_INIT_COUNT
	.align		4
        /*0064*/ 	.byte	0x02, 0x4a
	.zero		1
	.zero		1


	//----- nvinfo : EIATTR_EXIT_INSTR_OFFSETS
	.align		4
        /*0068*/ 	.byte	0x04, 0x1c
        /*006a*/ 	.short	(.L_25 - .L_24)


	//   ....[0]....
.L_24:
        /*006c*/ 	.word	0x00000100


	//   ....[1]....
        /*0070*/ 	.word	0x00000150


	//   ....[2]....
        /*0074*/ 	.word	0x000001a0


	//   ....[3]....
        /*0078*/ 	.word	0x000001f0


	//----- nvinfo : EIATTR_CBANK_PARAM_SIZE
	.align		4
.L_25:
        /*007c*/ 	.byte	0x03, 0x19
        /*007e*/ 	.short	0x0028


	//----- nvinfo : EIATTR_PARAM_CBANK
	.align		4
        /*0080*/ 	.byte	0x04, 0x0a
        /*0082*/ 	.short	(.L_27 - .L_26)
	.align		4
.L_26:
        /*0084*/ 	.word	index@(.nv.constant0._Z10relaxEdgesPiS_S_S_S_)
        /*0088*/ 	.short	0x0380
        /*008a*/ 	.short	0x0028


	//----- nvinfo : EIATTR_SW_WAR
	.align		4
.L_27:
        /*008c*/ 	.byte	0x04, 0x36
        /*008e*/ 	.short	(.L_29 - .L_28)
.L_28:
        /*0090*/ 	.word	0x00000008
.L_29:


//--------------------- .nv.info._Z18findClosestVerticePiS_S_i --------------------------
	.section	.nv.info._Z18findClosestVerticePiS_S_i,"",@"SHT_CUDA_INFO"
	.sectionflags	@""
	.align	4


	//----- nvinfo : EIATTR_CUDA_API_VERSION
	.align		4
        /*0000*/ 	.byte	0x04, 0x37
        /*0002*/ 	.short	(.L_31 - .L_30)
.L_30:
        /*0004*/ 	.word	0x00000082


	//----- nvinfo : EIATTR_KPARAM_INFO
	.align		4
.L_31:
        /*0008*/ 	.byte	0x04, 0x17
        /*000a*/ 	.short	(.L_33 - .L_32)
.L_32:
        /*000c*/ 	.word	0x00000000
        /*0010*/ 	.short	0x0003
        /*0012*/ 	.short	0x0018
        /*0014*/ 	.byte	0x00, 0xf0, 0x11, 0x00


	//----- nvinfo : EIATTR_KPARAM_INFO
	.align		4
.L_33:
        /*0018*/ 	.byte	0x04, 0x17
        /*001a*/ 	.short	(.L_35 - .L_34)
.L_34:
        /*001c*/ 	.word	0x00000000
        /*0020*/ 	.short	0x0002
        /*0022*/ 	.short	0x0010
        /*0024*/ 	.byte	0x00, 0xf5, 0x21, 0x00


	//----- nvinfo : EIATTR_KPARAM_INFO
	.align		4
.L_35:
        /*0028*/ 	.byte	0x04, 0x17
        /*002a*/ 	.short	(.L_37 - .L_36)
.L_36:
        /*002c*/ 	.word	0x00000000
        /*0030*/ 	.short	0x0001
        /*0032*/ 	.short	0x0008
        /*0034*/ 	.byte	0x00, 0xf5, 0x21, 0x00


	//----- nvinfo : EIATTR_KPARAM_INFO
	.align		4
.L_37:
        /*0038*/ 	.byte	0x04, 0x17
        /*003a*/ 	.short	(.L_39 - .L_38)
.L_38:
        /*003c*/ 	.word	0x00000000
        /*0040*/ 	.short	0x0000
        /*0042*/ 	.short	0x0000
        /*0044*/ 	.byte	0x00, 0xf5, 0x21, 0x00


	//----- nvinfo : EIATTR_SPARSE_MMA_MASK
	.align		4
.L_39:
        /*0048*/ 	.byte	0x03, 0x50
        /*004a*/ 	.short	0x0000


	//----- nvinfo : EIATTR_MAXREG_COUNT
	.align		4
        /*004c*/ 	.byte	0x03, 0x1b
        /*004e*/ 	.short	0x00ff


	//----- nvinfo : EIATTR_MERCURY_ISA_VERSION
	.align		4
        /*0050*/ 	.byte	0x03, 0x5f
        /*0052*/ 	.short	0x0101


	//----- nvinfo : EIATTR_VRC_CTA_INIT_COUNT
	.align		4
        /*0054*/ 	.byte	0x02, 0x4a
	.zero		1
	.zero		1


	//----- nvinfo : EIATTR_EXIT_INSTR_OFFSETS
	.align		4
        /*0058*/ 	.byte	0x04, 0x1c
        /*005a*/ 	.short	(.L_41 - .L_40)


	//   ....[0]....
.L_40:
        /*005c*/ 	.word	0x000011d0


	//----- nvinfo : EIATTR_CBANK_PARAM_SIZE
	.align		4
.L_41:
        /*0060*/ 	.byte	0x03, 0x19
        /*0062*/ 	.short	0x001c


	//----- nvinfo : EIATTR_PARAM_CBANK
	.align		4
        /*0064*/ 	.byte	0x04, 0x0a
        /*0066*/ 	.short	(.L_43 - .L_42)
	.align		4
.L_42:
        /*0068*/ 	.word	index@(.nv.constant0._Z18findClosestVerticePiS_S_i)
        /*006c*/ 	.short	0x0380
        /*006e*/ 	.short	0x001c


	//----- nvinfo : EIATTR_SW_WAR
	.align		4
.L_43:
        /*0070*/ 	.byte	0x04, 0x36
        /*0072*/ 	.short	(.L_45 - .L_44)
.L_44:
        /*0074*/ 	.word	0x00000008
.L_45:


//--------------------- .nv.callgraph             --------------------------
	.section	.nv.callgraph,"",@"SHT_CUDA_CALLGRAPH"
	.align	4
	.sectionentsize	8
	.align		4
        /*0000*/ 	.word	0x00000000
	.align		4
        /*0004*/ 	.word	0xffffffff
	.align		4
        /*0008*/ 	.word	0x00000000
	.align		4
        /*000c*/ 	.word	0xfffffffe
	.align		4
        /*0010*/ 	.word	0x00000000
	.align		4
        /*0014*/ 	.word	0xfffffffd
	.align		4
        /*0018*/ 	.word	0x00000000
	.align		4
        /*001c*/ 	.word	0xfffffffc


//--------------------- .text._Z10relaxEdgesPiS_S_S_S_ --------------------------
	.section	.text._Z10relaxEdgesPiS_S_S_S_,"ax",@progbits
	.align	128
        .global         _Z10relaxEdgesPiS_S_S_S_
        .type           _Z10relaxEdgesPiS_S_S_S_,@function
        .size           _Z10relaxEdgesPiS_S_S_S_,(.L_x_9 - _Z10relaxEdgesPiS_S_S_S_)
        .other          _Z10relaxEdgesPiS_S_S_S_,@"STO_CUDA_ENTRY STV_DEFAULT"
_Z10relaxEdgesPiS_S_S_S_:
.text._Z10relaxEdgesPiS_S_S_S_:
[----:B------:R-:W-:Y:S08]  /*0000*/  LDC R1, c[0x0][0x37c] ;  /* 0x0000df00ff017b82 */ /* 0x000ff00000000800 */
[----:B------:R-:W0:Y:S01]  /*0010*/  LDC.64 R2, c[0x0][0x3a0] ;  /* 0x0000e800ff027b82 */ /* 0x000e220000000a00 */
[----:B------:R-:W0:Y:S01]  /*0020*/  LDCU.64 UR4, c[0x0][0x358] ;  /* 0x00006b00ff0477ac */ /* 0x000e220008000a00 */
[----:B------:R-:W1:Y:S06]  /*0030*/  S2R R0, SR_TID.X ;  /* 0x0000000000007919 */ /* 0x000e6c0000002100 */
[----:B------:R-:W1:Y:S08]  /*0040*/  S2UR UR6, SR_CTAID.X ;  /* 0x00000000000679c3 */ /* 0x000e700000002500 */
[----:B------:R-:W1:Y:S01]  /*0050*/  LDC R9, c[0x0][0x360] ;  /* 0x0000d800ff097b82 */ /* 0x000e620000000800 */
[----:B0-----:R-:W2:Y:S07]  /*0060*/  LDG.E R11, desc[UR4][R2.64] ;  /* 0x00000004020b7981 */ /* 0x001eae000c1e1900 */
[----:B------:R-:W0:Y:S01]  /*0070*/  LDC.64 R4, c[0x0][0x380] ;  /* 0x0000e000ff047b82 */ /* 0x000e220000000a00 */
[----:B-1----:R-:W-:-:S04]  /*0080*/  IMAD R9, R9, UR6, R0 ;  /* 0x0000000609097c24 */ /* 0x002fc8000f8e0200 */
[----:B--2---:R-:W-:-:S04]  /*0090*/  IMAD R7, R11, 0x9, R9 ;  /* 0x000000090b077824 */ /* 0x004fc800078e0209 */
[----:B0-----:R-:W-:Y:S02]  /*00a0*/  IMAD.WIDE R4, R7, 0x4, R4 ;  /* 0x0000000407047825 */ /* 0x001fe400078e0204 */
[----:B------:R-:W0:Y:S04]  /*00b0*/  LDC.64 R6, c[0x0][0x388] ;  /* 0x0000e200ff067b82 */ /* 0x000e280000000a00 */
[----:B------:R-:W2:Y:S01]  /*00c0*/  LDG.E R4, desc[UR4][R4.64] ;  /* 0x0000000404047981 */ /* 0x000ea2000c1e1900 */
[----:B0-----:R-:W-:-:S05]  /*00d0*/  IMAD.WIDE R2, R11, 0x4, R6 ;  /* 0x000000040b027825 */ /* 0x001fca00078e0206 */
[----:B------:R0:W5:Y:S01]  /*00e0*/  LDG.E R13, desc[UR4][R2.64] ;  /* 0x00000004020d7981 */ /* 0x000162000c1e1900 */
[----:B--2---:R-:W-:-:S13]  /*00f0*/  ISETP.NE.AND P0, PT, R4, RZ, PT ;  /* 0x000000ff0400720c */ /* 0x004fda0003f05270 */
[----:B0-----:R-:W-:Y:S05]  /*0100*/  @!P0 EXIT ;  /* 0x000000000000894d */ /* 0x001fea0003800000 */
[----:B------:R-:W0:Y:S02]  /*0110*/  LDC.64 R2, c[0x0][0x398] ;  /* 0x0000e600ff027b82 */ /* 0x000e240000000a00 */
[----:B0-----:R-:W-:-:S06]  /*0120*/  IMAD.WIDE R2, R9, 0x4, R2 ;  /* 0x0000000409027825 */ /* 0x001fcc00078e0202 */
[----:B------:R-:W2:Y:S02]  /*0130*/  LDG.E R2, desc[UR4][R2.64] ;  /* 0x0000000402027981 */ /* 0x000ea4000c1e1900 */
[----:B--2---:R-:W-:-:S13]  /*0140*/  ISETP.NE.AND P0, PT, R2, 0x1, PT ;  /* 0x000000010200780c */ /* 0x004fda0003f05270 */
[----:B------:R-:W-:Y:S05]  /*0150*/  @!P0 EXIT ;  /* 0x000000000000894d */ /* 0x000fea0003800000 */
[----:B------:R-:W-:-:S05]  /*0160*/  IMAD.WIDE R2, R9, 0x4, R6 ;  /* 0x0000000409027825 */ /* 0x000fca00078e0206 */
[----:B------:R-:W2:Y:S01]  /*0170*/  LDG.E R0, desc[UR4][R2.64] ;  /* 0x0000000402007981 */ /* 0x000ea2000c1e1900 */
[----:B-----5:R-:W-:-:S04]  /*0180*/  IADD3 R13, PT, PT, R4, R13, RZ ;  /* 0x0000000d040d7210 */ /* 0x020fc80007ffe0ff */
[----:B--2---:R-:W-:-:S13]  /*0190*/  ISETP.GE.AND P0, PT, R13, R0, PT ;  /* 0x000000000d00720c */ /* 0x004fda0003f06270 */
[----:B------:R-:W-:Y:S05]  /*01a0*/  @P0 EXIT ;  /* 0x000000000000094d */ /* 0x000fea0003800000 */
[----:B------:R-:W0:Y:S01]  /*01b0*/  LDC.64 R4, c[0x0][0x390] ;  /* 0x0000e400ff047b82 */ /* 0x000e220000000a00 */
[----:B------:R-:W-:Y:S01]  /*01c0*/  STG.E desc[UR4][R2.64], R13 ;  /* 0x0000000d02007986 */ /* 0x000fe2000c101904 */
[----:B0-----:R-:W-:-:S05]  /*01d0*/  IMAD.WIDE R4, R9, 0x4, R4 ;  /* 0x0000000409047825 */ /* 0x001fca00078e0204 */
[----:B------:R-:W-:Y:S01]  /*01e0*/  STG.E desc[UR4][R4.64], R11 ;  /* 0x0000000b04007986 */ /* 0x000fe2000c101904 */
[----:B------:R-:W-:Y:S05]  /*01f0*/  EXIT ;  /* 0x000000000000794d */ /* 0x000fea0003800000 */
.L_x_0:
[----:B------:R-:W-:-:S00]  /*0200*/  BRA `(.L_x_0) ;  /* 0xfffffffc00fc7947 */ /* 0x000fc0000383ffff */
[----:B------:R-:W-:-:S00]  /*0210*/  NOP ;  /* 0x0000000000007918 */ /* 0x000fc00000000000 */
        /* <DEDUP_REMOVED lines=14> */
.L_x_9:


//--------------------- .text._Z18findClosestVerticePiS_S_i --------------------------
	.section	.text._Z18findClosestVerticePiS_S_i,"ax",@progbits
	.align	128
        .global         _Z18findClosestVerticePiS_S_i
        .type           _Z18findClosestVerticePiS_S_i,@function
        .size           _Z18findClosestVerticePiS_S_i,(.L_x_10 - _Z18findClosestVerticePiS_S_i)
        .other          _Z18findClosestVerticePiS_S_i,@"STO_CUDA_ENTRY STV_DEFAULT"
_Z18findClosestVerticePiS_S_i:
.text._Z18findClosestVerticePiS_S_i:
[----:B------:R-:W-:Y:S01]  /*0000*/  LDC R1, c[0x0][0x37c] ;  /* 0x0000df00ff017b82 */ /* 0x000fe20000000800 */
[----:B------:R-:W0:Y:S01]  /*0010*/  LDCU UR5, c[0x0][0x398] ;  /* 0x00007300ff0577ac */ /* 0x000e220008000800 */
[----:B------:R-:W-:Y:S01]  /*0020*/  IMAD.MOV.U32 R10, RZ, RZ, -0x1 ;  /* 0xffffffffff0a7424 */ /* 0x000fe200078e00ff */
[----:B------:R-:W1:Y:S01]  /*0030*/  LDCU.64 UR6, c[0x0][0x358] ;  /* 0x00006b00ff0677ac */ /* 0x000e620008000a00 */
[----:B0-----:R-:W-:-:S09]  /*0040*/  UISETP.GE.AND UP0, UPT, UR5, 0x1, UPT ;  /* 0x000000010500788c */ /* 0x001fd2000bf06270 */
[----:B-1----:R-:W-:Y:S05]  /*0050*/  BRA.U !UP0, `(.L_x_1) ;  /* 0x0000001108447547 */ /* 0x002fea000b800000 */
[----:B------:R-:W-:Y:S01]  /*0060*/  UISETP.GE.U32.AND UP0, UPT, UR5, 0x4, UPT ;  /* 0x000000040500788c */ /* 0x000fe2000bf06070 */
[----:B------:R-:W-:Y:S01]  /*0070*/  IMAD.MOV.U32 R0, RZ, RZ, 0x186a0 ;  /* 0x000186a0ff007424 */ /* 0x000fe200078e00ff */
[----:B------:R-:W-:Y:S01]  /*0080*/  ULOP3.LUT UR4, UR5, 0x3, URZ, 0xc0, !UPT ;  /* 0x0000000305047892 */ /* 0x000fe2000f8ec0ff */
[----:B------:R-:W-:Y:S02]  /*0090*/  IMAD.MOV.U32 R10, RZ, RZ, -0x1 ;  /* 0xffffffffff0a7424 */ /* 0x000fe400078e00ff */
[----:B------:R-:W-:-:S04]  /*00a0*/  IMAD.MOV.U32 R11, RZ, RZ, RZ ;  /* 0x000000ffff0b7224 */ /* 0x000fc800078e00ff */
[----:B------:R-:W-:Y:S05]  /*00b0*/  BRA.U !UP0, `(.L_x_2) ;  /* 0x0000000d08bc7547 */ /* 0x000fea000b800000 */
[----:B------:R-:W0:Y:S01]  /*00c0*/  LDC.64 R2, c[0x0][0x380] ;  /* 0x0000e000ff027b82 */ /* 0x000e220000000a00 */
[----:B------:R-:W-:Y:S01]  /*00d0*/  ULOP3.LUT UR5, UR5, 0x7ffffffc, URZ, 0xc0, !UPT ;  /* 0x7ffffffc05057892 */ /* 0x000fe2000f8ec0ff */
[----:B------:R-:W-:Y:S02]  /*00e0*/  IMAD.MOV.U32 R0, RZ, RZ, 0x186a0 ;  /* 0x000186a0ff007424 */ /* 0x000fe400078e00ff */
[----:B------:R-:W-:Y:S01]  /*00f0*/  IMAD.MOV.U32 R10, RZ, RZ, -0x1 ;  /* 0xffffffffff0a7424 */ /* 0x000fe200078e00ff */
[----:B------:R-:W-:Y:S01]  /*0100*/  UISETP.GT.AND UP0, UPT, UR5, URZ, UPT ;  /* 0x000000ff0500728c */ /* 0x000fe2000bf04270 */
[----:B------:R-:W-:Y:S02]  /*0110*/  IMAD.MOV.U32 R13, RZ, RZ, RZ ;  /* 0x000000ffff0d7224 */ /* 0x000fe400078e00ff */
[----:B------:R-:W1:Y:S01]  /*0120*/  LDC.64 R4, c[0x0][0x388] ;  /* 0x0000e200ff047b82 */ /* 0x000e620000000a00 */
[----:B------:R-:W-:-:S05]  /*0130*/  IMAD.U32 R11, RZ, RZ, UR5 ;  /* 0x00000005ff0b7e24 */ /* 0x000fca000f8e00ff */
[----:B------:R-:W-:Y:S05]  /*0140*/  BRA.U !UP0, `(.L_x_3) ;  /* 0x0000000d08187547 */ /* 0x000fea000b800000 */
[----:B------:R-:W-:Y:S01]  /*0150*/  IMAD.IADD R6, R11, 0x1, -R13 ;  /* 0x000000010b067824 */ /* 0x000fe200078e0a0d */
[----:B------:R-:W-:-:S04]  /*0160*/  PLOP3.LUT P0, PT, PT, PT, PT, 0x80, 0x8 ;  /* 0x000000000008781c */ /* 0x000fc80003f0f070 */
[----:B------:R-:W-:-:S13]  /*0170*/  ISETP.GT.AND P1, PT, R6, 0xc, PT ;  /* 0x0000000c0600780c */ /* 0x000fda0003f24270 */
[----:B------:R-:W-:Y:S05]  /*0180*/  @!P1 BRA `(.L_x_4) ;  /* 0x0000000400f89947 */ /* 0x000fea0003800000 */
[----:B------:R-:W2:Y:S01]  /*0190*/  LDC.64 R6, c[0x0][0x380] ;  /* 0x0000e000ff067b82 */ /* 0x000ea20000000a00 */
[----:B------:R-:W-:Y:S01]  /*01a0*/  PLOP3.LUT P0, PT, PT, PT, PT, 0x8, 0x80 ;  /* 0x000000000080781c */ /* 0x000fe20003f0e170 */
[----:B------:R-:W-:-:S06]  /*01b0*/  VIADD R12, R11, 0xfffffff4 ;  /* 0xfffffff40b0c7836 */ /* 0x000fcc0000000000 */
[----:B------:R-:W3:Y:S06]  /*01c0*/  LDC.64 R8, c[0x0][0x388] ;  /* 0x0000e200ff087b82 */ /* 0x000eec0000000a00 */
.L_x_5:
[----:B--2---:R-:W-:-:S05]  /*01d0*/  IMAD.WIDE.U32 R14, R13, 0x4, R6 ;  /* 0x000000040d0e7825 */ /* 0x004fca00078e0006 */
[----:B------:R-:W2:Y:S01]  /*01e0*/  LDG.E R17, desc[UR6][R14.64] ;  /* 0x000000060e117981 */ /* 0x000ea2000c1e1900 */
[----:B---3--:R-:W-:-:S03]  /*01f0*/  IMAD.WIDE.U32 R18, R13, 0x4, R8 ;  /* 0x000000040d127825 */ /* 0x008fc600078e0008 */
[----:B------:R-:W3:Y:S04]  /*0200*/  LDG.E R21, desc[UR6][R14.64+0x4] ;  /* 0x000004060e157981 */ /* 0x000ee8000c1e1900 */
[----:B------:R-:W4:Y:S01]  /*0210*/  LDG.E R25, desc[UR6][R14.64+0xc] ;  /* 0x00000c060e197981 */ /* 0x000f22000c1e1900 */
[----:B--2---:R-:W-:-:S13]  /*0220*/  ISETP.GE.AND P6, PT, R17, R0, PT ;  /* 0x000000001100720c */ /* 0x004fda0003fc6270 */
[----:B------:R-:W2:Y:S02]  /*0230*/  @!P6 LDG.E R16, desc[UR6][R18.64] ;  /* 0x000000061210e981 */ /* 0x000ea4000c1e1900 */
[----:B--2---:R-:W-:-:S04]  /*0240*/  @!P6 ISETP.NE.AND P5, PT, R16, 0x1, PT ;  /* 0x000000011000e80c */ /* 0x004fc80003fa5270 */
[----:B------:R-:W-:Y:S02]  /*0250*/  @!P6 SEL R0, R0, R17, !P5 ;  /* 0x000000110000e207 */ /* 0x000fe40006800000 */
[----:B------:R-:W2:Y:S02]  /*0260*/  LDG.E R17, desc[UR6][R14.64+0x8] ;  /* 0x000008060e117981 */ /* 0x000ea4000c1e1900 */
[----:B---3--:R-:W-:-:S13]  /*0270*/  ISETP.GE.AND P1, PT, R21, R0, PT ;  /* 0x000000001500720c */ /* 0x008fda0003f26270 */
[----:B------:R-:W3:Y:S02]  /*0280*/  @!P1 LDG.E R20, desc[UR6][R18.64+0x4] ;  /* 0x0000040612149981 */ /* 0x000ee4000c1e1900 */
[----:B---3--:R-:W-:-:S04]  /*0290*/  @!P1 ISETP.NE.AND P2, PT, R20, 0x1, PT ;  /* 0x000000011400980c */ /* 0x008fc80003f45270 */
[----:B------:R-:W-:-:S04]  /*02a0*/  @!P1 SEL R0, R0, R21, !P2 ;  /* 0x0000001500009207 */ /* 0x000fc80005000000 */
[----:B--2---:R-:W-:-:S13]  /*02b0*/  ISETP.GE.AND P2, PT, R17, R0, PT ;  /* 0x000000001100720c */ /* 0x004fda0003f46270 */
[----:B------:R-:W2:Y:S01]  /*02c0*/  @!P2 LDG.E R21, desc[UR6][R18.64+0x8] ;  /* 0x000008061215a981 */ /* 0x000ea2000c1e1900 */
[----:B------:R-:W-:Y:S01]  /*02d0*/  VIADD R23, R13, 0x4 ;  /* 0x000000040d177836 */ /* 0x000fe20000000000 */
[----:B--2---:R-:W-:-:S04]  /*02e0*/  @!P2 ISETP.NE.AND P3, PT, R21, 0x1, PT ;  /* 0x000000011500a80c */ /* 0x004fc80003f65270 */
[----:B------:R-:W-:-:S04]  /*02f0*/  @!P2 SEL R0, R0, R17, !P3 ;  /* 0x000000110000a207 */ /* 0x000fc80005800000 */
[----:B----4-:R-:W-:Y:S01]  /*0300*/  ISETP.GE.AND P3, PT, R25, R0, PT ;  /* 0x000000001900720c */ /* 0x010fe20003f66270 */
[----:B------:R-:W-:-:S05]  /*0310*/  IMAD.WIDE.U32 R16, R23, 0x4, R6 ;  /* 0x0000000417107825 */ /* 0x000fca00078e0006 */
[----:B------:R-:W2:Y:S07]  /*0320*/  LDG.E R27, desc[UR6][R16.64] ;  /* 0x00000006101b7981 */ /* 0x000eae000c1e1900 */
[----:B------:R-:W3:Y:S01]  /*0330*/  @!P3 LDG.E R24, desc[UR6][R18.64+0xc] ;  /* 0x00000c061218b981 */ /* 0x000ee2000c1e1900 */
[----:B------:R-:W-:Y:S01]  /*0340*/  IMAD.WIDE.U32 R14, R23, 0x4, R8 ;  /* 0x00000004170e7825 */ /* 0x000fe200078e0008 */
[----:B------:R-:W-:Y:S02]  /*0350*/  @!P6 SEL R10, R10, R13, !P5 ;  /* 0x0000000d0a0ae207 */ /* 0x000fe40006800000 */
[----:B------:R-:W4:Y:S01]  /*0360*/  LDG.E R19, desc[UR6][R16.64+0x8] ;  /* 0x0000080610137981 */ /* 0x000f22000c1e1900 */
[----:B---3--:R-:W-:-:S04]  /*0370*/  @!P3 ISETP.NE.AND P4, PT, R24, 0x1, PT ;  /* 0x000000011800b80c */ /* 0x008fc80003f85270 */
[----:B------:R-:W-:Y:S02]  /*0380*/  @!P3 SEL R0, R0, R25, !P4 ;  /* 0x000000190000b207 */ /* 0x000fe40006000000 */
[----:B------:R-:W3:Y:S02]  /*0390*/  LDG.E R25, desc[UR6][R16.64+0x4] ;  /* 0x0000040610197981 */ /* 0x000ee4000c1e1900 */
[----:B--2---:R-:W-:-:S13]  /*03a0*/  ISETP.GE.AND P4, PT, R27, R0, PT ;  /* 0x000000001b00720c */ /* 0x004fda0003f86270 */
[----:B------:R-:W2:Y:S01]  /*03b0*/  @!P4 LDG.E R22, desc[UR6][R14.64] ;  /* 0x000000060e16c981 */ /* 0x000ea2000c1e1900 */
[----:B------:R-:W-:-:S13]  /*03c0*/  ISETP.NE.AND P6, PT, R20, 0x1, !P1 ;  /* 0x000000011400780c */ /* 0x000fda0004fc5270 */
[----:B------:R-:W-:Y:S01]  /*03d0*/  @P6 VIADD R10, R13, 0x1 ;  /* 0x000000010d0a6836 */ /* 0x000fe20000000000 */
[----:B--2---:R-:W-:-:S04]  /*03e0*/  @!P4 ISETP.NE.AND P5, PT, R22, 0x1, PT ;  /* 0x000000011600c80c */ /* 0x004fc80003fa5270 */
[----:B------:R-:W-:-:S04]  /*03f0*/  @!P4 SEL R0, R0, R27, !P5 ;  /* 0x0000001b0000c207 */ /* 0x000fc80006800000 */
[----:B---3--:R-:W-:-:S13]  /*0400*/  ISETP.GE.AND P6, PT, R25, R0, PT ;  /* 0x000000001900720c */ /* 0x008fda0003fc6270 */
[----:B------:R-:W2:Y:S01]  /*0410*/  @!P6 LDG.E R20, desc[UR6][R14.64+0x4] ;  /* 0x000004060e14e981 */ /* 0x000ea2000c1e1900 */
[----:B------:R-:W-:-:S13]  /*0420*/  ISETP.NE.AND P1, PT, R21, 0x1, !P2 ;  /* 0x000000011500780c */ /* 0x000fda0005725270 */
[----:B------:R-:W-:Y:S01]  /*0430*/  @P1 VIADD R10, R13, 0x2 ;  /* 0x000000020d0a1836 */ /* 0x000fe20000000000 */
[----:B--2---:R-:W-:-:S04]  /*0440*/  @!P6 ISETP.NE.AND P1, PT, R20, 0x1, PT ;  /* 0x000000011400e80c */ /* 0x004fc80003f25270 */
[----:B------:R-:W-:Y:S02]  /*0450*/  @!P6 SEL R0, R0, R25, !P1 ;  /* 0x000000190000e207 */ /* 0x000fe40004800000 */
[----:B------:R-:W2:Y:S02]  /*0460*/  LDG.E R25, desc[UR6][R16.64+0xc] ;  /* 0x00000c0610197981 */ /* 0x000ea4000c1e1900 */
[----:B----4-:R-:W-:-:S13]  /*0470*/  ISETP.GE.AND P1, PT, R19, R0, PT ;  /* 0x000000001300720c */ /* 0x010fda0003f26270 */
[----:B------:R-:W3:Y:S01]  /*0480*/  @!P1 LDG.E R22, desc[UR6][R14.64+0x8] ;  /* 0x000008060e169981 */ /* 0x000ee2000c1e1900 */
[----:B------:R-:W-:-:S13]  /*0490*/  ISETP.NE.AND P2, PT, R24, 0x1, !P3 ;  /* 0x000000011800780c */ /* 0x000fda0005f45270 */
[C---:B------:R-:W-:Y:S02]  /*04a0*/  @P2 VIADD R10, R13.reuse, 0x3 ;  /* 0x000000030d0a2836 */ /* 0x040fe40000000000 */
[----:B------:R-:W-:Y:S01]  /*04b0*/  VIADD R21, R13, 0x8 ;  /* 0x000000080d157836 */ /* 0x000fe20000000000 */
[----:B---3--:R-:W-:-:S04]  /*04c0*/  @!P1 ISETP.NE.AND P2, PT, R22, 0x1, PT ;  /* 0x000000011600980c */ /* 0x008fc80003f45270 */
[----:B------:R-:W-:-:S04]  /*04d0*/  @!P1 SEL R0, R0, R19, !P2 ;  /* 0x0000001300009207 */ /* 0x000fc80005000000 */
[----:B--2---:R-:W-:Y:S01]  /*04e0*/  ISETP.GE.AND P2, PT, R25, R0, PT ;  /* 0x000000001900720c */ /* 0x004fe20003f46270 */
[----:B------:R-:W-:-:S05]  /*04f0*/  IMAD.WIDE.U32 R18, R21, 0x4, R6 ;  /* 0x0000000415127825 */ /* 0x000fca00078e0006 */
[----:B------:R-:W2:Y:S01]  /*0500*/  LDG.E R27, desc[UR6][R18.64] ;  /* 0x00000006121b7981 */ /* 0x000ea2000c1e1900 */
[----:B------:R-:W-:-:S03]  /*0510*/  IMAD.WIDE.U32 R16, R21, 0x4, R8 ;  /* 0x0000000415107825 */ /* 0x000fc600078e0008 */
[----:B------:R-:W3:Y:S04]  /*0520*/  LDG.E R29, desc[UR6][R18.64+0x4] ;  /* 0x00000406121d7981 */ /* 0x000ee8000c1e1900 */
[----:B------:R-:W4:Y:S01]  /*0530*/  @!P2 LDG.E R24, desc[UR6][R14.64+0xc] ;  /* 0x00000c060e18a981 */ /* 0x000f22000c1e1900 */
[----:B------:R-:W-:-:S03]  /*0540*/  @!P4 SEL R10, R10, R23, !P5 ;  /* 0x000000170a0ac207 */ /* 0x000fc60006800000 */
[----:B------:R-:W5:Y:S01]  /*0550*/  LDG.E R15, desc[UR6][R18.64+0x8] ;  /* 0x00000806120f7981 */ /* 0x000f62000c1e1900 */
[----:B----4-:R-:W-:-:S04]  /*0560*/  @!P2 ISETP.NE.AND P3, PT, R24, 0x1, PT ;  /* 0x000000011800a80c */ /* 0x010fc80003f65270 */
[----:B------:R-:W-:-:S04]  /*0570*/  @!P2 SEL R0, R0, R25, !P3 ;  /* 0x000000190000a207 */ /* 0x000fc80005800000 */
[----:B--2---:R-:W-:-:S13]  /*0580*/  ISETP.GE.AND P3, PT, R27, R0, PT ;  /* 0x000000001b00720c */ /* 0x004fda0003f66270 */
[----:B------:R-:W2:Y:S01]  /*0590*/  @!P3 LDG.E R25, desc[UR6][R16.64] ;  /* 0x000000061019b981 */ /* 0x000ea2000c1e1900 */
[----:B------:R-:W-:-:S13]  /*05a0*/  ISETP.NE.AND P5, PT, R20, 0x1, !P6 ;  /* 0x000000011400780c */ /* 0x000fda00077a5270 */
[----:B------:R-:W-:Y:S01]  /*05b0*/  @P5 VIADD R10, R13, 0x5 ;  /* 0x000000050d0a5836 */ /* 0x000fe20000000000 */
[----:B--2---:R-:W-:Y:S02]  /*05c0*/  @!P3 ISETP.NE.AND P4, PT, R25, 0x1, PT ;  /* 0x000000011900b80c */ /* 0x004fe40003f85270 */
[----:B------:R-:W-:Y:S01]  /*05d0*/  ISETP.NE.AND P6, PT, R22, 0x1, !P1 ;  /* 0x000000011600780c */ /* 0x000fe20004fc5270 */
[----:B------:R-:W2:Y:S01]  /*05e0*/  LDG.E R25, desc[UR6][R18.64+0xc] ;  /* 0x00000c0612197981 */ /* 0x000ea2000c1e1900 */
[----:B------:R-:W-:-:S04]  /*05f0*/  @!P3 SEL R0, R0, R27, !P4 ;  /* 0x0000001b0000b207 */ /* 0x000fc80006000000 */
[----:B---3--:R-:W-:-:S13]  /*0600*/  ISETP.GE.AND P5, PT, R29, R0, PT ;  /* 0x000000001d00720c */ /* 0x008fda0003fa6270 */
[----:B------:R-:W3:Y:S01]  /*0610*/  @!P5 LDG.E R20, desc[UR6][R16.64+0x4] ;  /* 0x000004061014d981 */ /* 0x000ee2000c1e1900 */
[----:B------:R-:W-:Y:S01]  /*0620*/  @P6 VIADD R10, R13, 0x6 ;  /* 0x000000060d0a6836 */ /* 0x000fe20000000000 */
[----:B---3--:R-:W-:-:S04]  /*0630*/  @!P5 ISETP.NE.AND P6, PT, R20, 0x1, PT ;  /* 0x000000011400d80c */ /* 0x008fc80003fc5270 */
[----:B------:R-:W-:-:S04]  /*0640*/  @!P5 SEL R0, R0, R29, !P6 ;  /* 0x0000001d0000d207 */ /* 0x000fc80007000000 */
[----:B-----5:R-:W-:-:S13]  /*0650*/  ISETP.GE.AND P6, PT, R15, R0, PT ;  /* 0x000000000f00720c */ /* 0x020fda0003fc6270 */
        /* <DEDUP_REMOVED lines=11> */
[----:B------:R-:W4:Y:S02]  /*0710*/  @!P1 LDG.E R24, desc[UR6][R16.64+0xc] ;  /* 0x00000c0610189981 */ /* 0x000f24000c1e1900 */
[----:B----4-:R-:W-:-:S04]  /*0720*/  @!P1 ISETP.NE.AND P2, PT, R24, 0x1, PT ;  /* 0x000000011800980c */ /* 0x010fc80003f45270 */
[----:B------:R-:W-:-:S04]  /*0730*/  @!P1 SEL R0, R0, R25, !P2 ;  /* 0x0000001900009207 */ /* 0x000fc80005000000 */
[----:B--2---:R-:W-:-:S13]  /*0740*/  ISETP.GE.AND P2, PT, R27, R0, PT ;  /* 0x000000001b00720c */ /* 0x004fda0003f46270 */
[----:B------:R-:W2:Y:S01]  /*0750*/  @!P2 LDG.E R25, desc[UR6][R18.64] ;  /* 0x000000061219a981 */ /* 0x000ea2000c1e1900 */
[----:B------:R-:W-:Y:S02]  /*0760*/  @!P3 SEL R10, R10, R21, !P4 ;  /* 0x000000150a0ab207 */ /* 0x000fe40006000000 */
[----:B------:R-:W-:Y:S01]  /*0770*/  ISETP.NE.AND P3, PT, R20, 0x1, !P5 ;  /* 0x000000011400780c */ /* 0x000fe20006f65270 */
[----:B------:R-:W4:-:S12]  /*0780*/  LDG.E R21, desc[UR6][R14.64+0x8] ;  /* 0x000008060e157981 */ /* 0x000f18000c1e1900 */
        /* <DEDUP_REMOVED lines=10> */
[----:B----4-:R-:W-:-:S13]  /*0830*/  ISETP.GE.AND P5, PT, R21, R0, PT ;  /* 0x000000001500720c */ /* 0x010fda0003fa6270 */
[----:B------:R-:W3:Y:S01]  /*0840*/  @!P5 LDG.E R17, desc[UR6][R18.64+0x8] ;  /* 0x000008061211d981 */ /* 0x000ee2000c1e1900 */
[----:B------:R-:W-:-:S13]  /*0850*/  ISETP.NE.AND P6, PT, R24, 0x1, !P1 ;  /* 0x000000011800780c */ /* 0x000fda0004fc5270 */
[----:B------:R-:W-:Y:S01]  /*0860*/  @P6 VIADD R10, R13, 0xb ;  /* 0x0000000b0d0a6836 */ /* 0x000fe20000000000 */
[----:B---3--:R-:W-:-:S04]  /*0870*/  @!P5 ISETP.NE.AND P6, PT, R17, 0x1, PT ;  /* 0x000000011100d80c */ /* 0x008fc80003fc5270 */
[----:B------:R-:W-:-:S04]  /*0880*/  @!P5 SEL R0, R0, R21, !P6 ;  /* 0x000000150000d207 */ /* 0x000fc80007000000 */
[----:B--2---:R-:W-:-:S13]  /*0890*/  ISETP.GE.AND P6, PT, R25, R0, PT ;  /* 0x000000001900720c */ /* 0x004fda0003fc6270 */
[----:B------:R-:W2:Y:S01]  /*08a0*/  @!P6 LDG.E R20, desc[UR6][R18.64+0xc] ;  /* 0x00000c061214e981 */ /* 0x000ea2000c1e1900 */
[----:B------:R-:W-:Y:S02]  /*08b0*/  ISETP.NE.AND P1, PT, R16, 0x1, !P3 ;  /* 0x000000011000780c */ /* 0x000fe40005f25270 */
[----:B------:R-:W-:Y:S02]  /*08c0*/  @!P2 SEL R10, R10, R23, !P4 ;  /* 0x000000170a0aa207 */ /* 0x000fe40006000000 */
[----:B------:R-:W-:-:S09]  /*08d0*/  ISETP.NE.AND P2, PT, R17, 0x1, !P5 ;  /* 0x000000011100780c */ /* 0x000fd20006f45270 */
[----:B------:R-:W-:-:S04]  /*08e0*/  @P1 VIADD R10, R13, 0xd ;  /* 0x0000000d0d0a1836 */ /* 0x000fc80000000000 */
[----:B------:R-:W-:Y:S01]  /*08f0*/  @P2 VIADD R10, R13, 0xe ;  /* 0x0000000e0d0a2836 */ /* 0x000fe20000000000 */
[----:B--2---:R-:W-:-:S13]  /*0900*/  ISETP.NE.AND P1, PT, R20, 0x1, !P6 ;  /* 0x000000011400780c */ /* 0x004fda0007725270 */
[C---:B------:R-:W-:Y:S02]  /*0910*/  @P1 VIADD R10, R13.reuse, 0xf ;  /* 0x0000000f0d0a1836 */ /* 0x040fe40000000000 */
[----:B------:R-:W-:-:S05]  /*0920*/  VIADD R13, R13, 0x10 ;  /* 0x000000100d0d7836 */ /* 0x000fca0000000000 */
[----:B------:R-:W-:Y:S02]  /*0930*/  ISETP.GE.AND P2, PT, R13, R12, PT ;  /* 0x0000000c0d00720c */ /* 0x000fe40003f46270 */
[----:B------:R-:W-:-:S04]  /*0940*/  @!P6 ISETP.NE.AND P1, PT, R20, 0x1, PT ;  /* 0x000000011400e80c */ /* 0x000fc80003f25270 */
[----:B------:R-:W-:-:S07]  /*0950*/  @!P6 SEL R0, R0, R25, !P1 ;  /* 0x000000190000e207 */ /* 0x000fce0004800000 */
[----:B------:R-:W-:Y:S05]  /*0960*/  @!P2 BRA `(.L_x_5) ;  /* 0xfffffff80018a947 */ /* 0x000fea000383ffff */
.L_x_4:
[----:B------:R-:W-:-:S05]  /*0970*/  IMAD.IADD R6, R11, 0x1, -R13 ;  /* 0x000000010b067824 */ /* 0x000fca00078e0a0d */
[----:B------:R-:W-:-:S13]  /*0980*/  ISETP.GT.AND P1, PT, R6, 0x4, PT ;  /* 0x000000040600780c */ /* 0x000fda0003f24270 */
[----:B------:R-:W-:Y:S05]  /*0990*/  @!P1 BRA `(.L_x_6) ;  /* 0x0000000000fc9947 */ /* 0x000fea0003800000 */
[----:B------:R-:W2:Y:S08]  /*09a0*/  LDC.64 R8, c[0x0][0x380] ;  /* 0x0000e000ff087b82 */ /* 0x000eb00000000a00 */
[----:B------:R-:W3:Y:S01]  /*09b0*/  LDC.64 R6, c[0x0][0x388] ;  /* 0x0000e200ff067b82 */ /* 0x000ee20000000a00 */
[----:B--2---:R-:W-:-:S05]  /*09c0*/  IMAD.WIDE.U32 R16, R13, 0x4, R8 ;  /* 0x000000040d107825 */ /* 0x004fca00078e0008 */
[----:B------:R-:W2:Y:S01]  /*09d0*/  LDG.E R19, desc[UR6][R16.64] ;  /* 0x0000000610137981 */ /* 0x000ea2000c1e1900 */
[----:B---3--:R-:W-:-:S03]  /*09e0*/  IMAD.WIDE.U32 R14, R13, 0x4, R6 ;  /* 0x000000040d0e7825 */ /* 0x008fc600078e0006 */
[----:B------:R-:W3:Y:S01]  /*09f0*/  LDG.E R21, desc[UR6][R16.64+0x4] ;  /* 0x0000040610157981 */ /* 0x000ee2000c1e1900 */
        /* <DEDUP_REMOVED lines=8> */
[----:B------:R-:W-:Y:S02]  /*0a80*/  @!P1 SEL R0, R0, R21, !P0 ;  /* 0x0000001500009207 */ /* 0x000fe40004000000 */
[----:B------:R-:W3:Y:S02]  /*0a90*/  LDG.E R21, desc[UR6][R16.64+0xc] ;  /* 0x00000c0610157981 */ /* 0x000ee4000c1e1900 */
[----:B--2---:R-:W-:-:S13]  /*0aa0*/  ISETP.GE.AND P0, PT, R19, R0, PT ;  /* 0x000000001300720c */ /* 0x004fda0003f06270 */
[----:B------:R-:W2:Y:S02]  /*0ab0*/  @!P0 LDG.E R12, desc[UR6][R14.64+0x8] ;  /* 0x000008060e0c8981 */ /* 0x000ea4000c1e1900 */
[----:B--2---:R-:W-:-:S04]  /*0ac0*/  @!P0 ISETP.NE.AND P2, PT, R12, 0x1, PT ;  /* 0x000000010c00880c */ /* 0x004fc80003f45270 */
[----:B------:R-:W-:-:S04]  /*0ad0*/  @!P0 SEL R0, R0, R19, !P2 ;  /* 0x0000001300008207 */ /* 0x000fc80005000000 */
[----:B---3--:R-:W-:Y:S01]  /*0ae0*/  ISETP.GE.AND P2, PT, R21, R0, PT ;  /* 0x000000001500720c */ /* 0x008fe20003f46270 */
[----:B------:R-:W-:-:S04]  /*0af0*/  VIADD R19, R13, 0x4 ;  /* 0x000000040d137836 */ /* 0x000fc80000000000 */
[----:B------:R-:W-:-:S05]  /*0b00*/  IMAD.WIDE.U32 R8, R19, 0x4, R8 ;  /* 0x0000000413087825 */ /* 0x000fca00078e0008 */
[----:B------:R-:W2:Y:S04]  /*0b10*/  LDG.E R23, desc[UR6][R8.64] ;  /* 0x0000000608177981 */ /* 0x000ea8000c1e1900 */
[----:B------:R-:W3:Y:S01]  /*0b20*/  @!P2 LDG.E R20, desc[UR6][R14.64+0xc] ;  /* 0x00000c060e14a981 */ /* 0x000ee2000c1e1900 */
[----:B------:R-:W-:-:S03]  /*0b30*/  IMAD.WIDE.U32 R6, R19, 0x4, R6 ;  /* 0x0000000413067825 */ /* 0x000fc600078e0006 */
[----:B------:R-:W4:Y:S01]  /*0b40*/  LDG.E R17, desc[UR6][R8.64+0x4] ;  /* 0x0000040608117981 */ /* 0x000f22000c1e1900 */
[----:B---3--:R-:W-:-:S04]  /*0b50*/  @!P2 ISETP.NE.AND P3, PT, R20, 0x1, PT ;  /* 0x000000011400a80c */ /* 0x008fc80003f65270 */
[----:B------:R-:W-:Y:S02]  /*0b60*/  @!P2 SEL R0, R0, R21, !P3 ;  /* 0x000000150000a207 */ /* 0x000fe40005800000 */
[----:B------:R-:W-:Y:S01]  /*0b70*/  @!P5 SEL R10, R10, R13, !P6 ;  /* 0x0000000d0a0ad207 */ /* 0x000fe20007000000 */
[----:B------:R-:W3:Y:S01]  /*0b80*/  LDG.E R21, desc[UR6][R8.64+0x8] ;  /* 0x0000080608157981 */ /* 0x000ee2000c1e1900 */
[----:B--2---:R-:W-:-:S13]  /*0b90*/  ISETP.GE.AND P3, PT, R23, R0, PT ;  /* 0x000000001700720c */ /* 0x004fda0003f66270 */
[----:B------:R-:W2:Y:S02]  /*0ba0*/  @!P3 LDG.E R16, desc[UR6][R6.64] ;  /* 0x000000060610b981 */ /* 0x000ea4000c1e1900 */
[----:B--2---:R-:W-:-:S04]  /*0bb0*/  @!P3 ISETP.NE.AND P4, PT, R16, 0x1, PT ;  /* 0x000000011000b80c */ /* 0x004fc80003f85270 */
[----:B------:R-:W-:-:S04]  /*0bc0*/  @!P3 SEL R0, R0, R23, !P4 ;  /* 0x000000170000b207 */ /* 0x000fc80006000000 */
[----:B----4-:R-:W-:-:S13]  /*0bd0*/  ISETP.GE.AND P5, PT, R17, R0, PT ;  /* 0x000000001100720c */ /* 0x010fda0003fa6270 */
[----:B------:R-:W2:Y:S01]  /*0be0*/  @!P5 LDG.E R14, desc[UR6][R6.64+0x4] ;  /* 0x00000406060ed981 */ /* 0x000ea2000c1e1900 */
[----:B------:R-:W-:-:S13]  /*0bf0*/  ISETP.NE.AND P6, PT, R18, 0x1, !P1 ;  /* 0x000000011200780c */ /* 0x000fda0004fc5270 */
[----:B------:R-:W-:Y:S01]  /*0c00*/  @P6 VIADD R10, R13, 0x1 ;  /* 0x000000010d0a6836 */ /* 0x000fe20000000000 */
[----:B--2---:R-:W-:-:S04]  /*0c10*/  @!P5 ISETP.NE.AND P6, PT, R14, 0x1, PT ;  /* 0x000000010e00d80c */ /* 0x004fc80003fc5270 */
[----:B------:R-:W-:Y:S02]  /*0c20*/  @!P5 SEL R0, R0, R17, !P6 ;  /* 0x000000110000d207 */ /* 0x000fe40007000000 */
[----:B------:R-:W2:Y:S02]  /*0c30*/  LDG.E R17, desc[UR6][R8.64+0xc] ;  /* 0x00000c0608117981 */ /* 0x000ea4000c1e1900 */
[----:B---3--:R-:W-:-:S13]  /*0c40*/  ISETP.GE.AND P6, PT, R21, R0, PT ;  /* 0x000000001500720c */ /* 0x008fda0003fc6270 */
        /* <DEDUP_REMOVED lines=8> */
[----:B------:R-:W-:-:S11]  /*0cd0*/  ISETP.NE.AND P2, PT, R15, 0x1, !P6 ;  /* 0x000000010f00780c */ /* 0x000fd60007745270 */
[----:B------:R-:W-:Y:S01]  /*0ce0*/  @P0 VIADD R10, R13, 0x3 ;  /* 0x000000030d0a0836 */ /* 0x000fe20000000000 */
[----:B------:R-:W-:-:S04]  /*0cf0*/  ISETP.NE.AND P0, PT, R14, 0x1, !P5 ;  /* 0x000000010e00780c */ /* 0x000fc80006f05270 */
[----:B------:R-:W-:Y:S01]  /*0d00*/  @!P3 SEL R10, R10, R19, !P4 ;  /* 0x000000130a0ab207 */ /* 0x000fe20006000000 */
[----:B------:R-:W-:-:S08]  /*0d10*/  VIADD R13, R19, 0x4 ;  /* 0x00000004130d7836 */ /* 0x000fd00000000000 */
[C---:B------:R-:W-:Y:S02]  /*0d20*/  @P0 VIADD R10, R19.reuse, 0x1 ;  /* 0x00000001130a0836 */ /* 0x040fe40000000000 */
[----:B------:R-:W-:Y:S01]  /*0d30*/  @P2 VIADD R10, R19, 0x2 ;  /* 0x00000002130a2836 */ /* 0x000fe20000000000 */
[----:B------:R-:W-:Y:S02]  /*0d40*/  PLOP3.LUT P0, PT, PT, PT, PT, 0x8, 0x80 ;  /* 0x000000000080781c */ /* 0x000fe40003f0e170 */
[C---:B--2---:R-:W-:Y:S02]  /*0d50*/  ISETP.NE.AND P3, PT, R12.reuse, 0x1, !P1 ;  /* 0x000000010c00780c */ /* 0x044fe40004f65270 */
[----:B------:R-:W-:-:S04]  /*0d60*/  @!P1 ISETP.NE.AND P2, PT, R12, 0x1, PT ;  /* 0x000000010c00980c */ /* 0x000fc80003f45270 */
[----:B------:R-:W-:-:S07]  /*0d70*/  @!P1 SEL R0, R0, R17, !P2 ;  /* 0x0000001100009207 */ /* 0x000fce0005000000 */
[----:B------:R-:W-:-:S07]  /*0d80*/  @P3 VIADD R10, R19, 0x3 ;  /* 0x00000003130a3836 */ /* 0x000fce0000000000 */
.L_x_6:
[----:B------:R-:W-:-:S13]  /*0d90*/  ISETP.NE.OR P0, PT, R13, R11, P0 ;  /* 0x0000000b0d00720c */ /* 0x000fda0000705670 */
[----:B------:R-:W-:Y:S05]  /*0da0*/  @!P0 BRA `(.L_x_2) ;  /* 0x0000000000808947 */ /* 0x000fea0003800000 */
.L_x_3:
[----:B0-----:R-:W-:-:S05]  /*0db0*/  IMAD.WIDE.U32 R8, R13, 0x4, R2 ;  /* 0x000000040d087825 */ /* 0x001fca00078e0002 */
[----:B------:R-:W2:Y:S01]  /*0dc0*/  LDG.E R15, desc[UR6][R8.64] ;  /* 0x00000006080f7981 */ /* 0x000ea2000c1e1900 */
[----:B-1----:R-:W-:-:S03]  /*0dd0*/  IMAD.WIDE.U32 R6, R13, 0x4, R4 ;  /* 0x000000040d067825 */ /* 0x002fc600078e0004 */
        /* <DEDUP_REMOVED lines=15> */
[----:B---3--:R-:W-:-:S13]  /*0ed0*/  ISETP.GE.AND P3, PT, R17, R0, PT ;  /* 0x000000001100720c */ /* 0x008fda0003f66270 */
[----:B------:R-:W2:Y:S01]  /*0ee0*/  @!P3 LDG.E R15, desc[UR6][R6.64+0xc] ;  /* 0x00000c06060fb981 */ /* 0x000ea2000c1e1900 */
[----:B------:R-:W-:Y:S02]  /*0ef0*/  ISETP.NE.AND P6, PT, R12, 0x1, !P1 ;  /* 0x000000010c00780c */ /* 0x000fe40004fc5270 */
[----:B------:R-:W-:Y:S02]  /*0f00*/  ISETP.NE.AND P5, PT, R14, 0x1, !P4 ;  /* 0x000000010e00780c */ /* 0x000fe400067a5270 */
[----:B------:R-:W-:-:S09]  /*0f10*/  @!P2 SEL R10, R10, R13, !P0 ;  /* 0x0000000d0a0aa207 */ /* 0x000fd20004000000 */
[C---:B------:R-:W-:Y:S02]  /*0f20*/  @P6 VIADD R10, R13.reuse, 0x1 ;  /* 0x000000010d0a6836 */ /* 0x040fe40000000000 */
[----:B------:R-:W-:Y:S01]  /*0f30*/  @P5 VIADD R10, R13, 0x2 ;  /* 0x000000020d0a5836 */ /* 0x000fe20000000000 */
[----:B--2---:R-:W-:-:S13]  /*0f40*/  ISETP.NE.AND P0, PT, R15, 0x1, !P3 ;  /* 0x000000010f00780c */ /* 0x004fda0005f05270 */
[C---:B------:R-:W-:Y:S02]  /*0f50*/  @P0 VIADD R10, R13.reuse, 0x3 ;  /* 0x000000030d0a0836 */ /* 0x040fe40000000000 */
[----:B------:R-:W-:-:S05]  /*0f60*/  VIADD R13, R13, 0x4 ;  /* 0x000000040d0d7836 */ /* 0x000fca0000000000 */
[----:B------:R-:W-:Y:S02]  /*0f70*/  ISETP.NE.AND P1, PT, R13, R11, PT ;  /* 0x0000000b0d00720c */ /* 0x000fe40003f25270 */
[----:B------:R-:W-:-:S04]  /*0f80*/  @!P3 ISETP.NE.AND P0, PT, R15, 0x1, PT ;  /* 0x000000010f00b80c */ /* 0x000fc80003f05270 */
[----:B------:R-:W-:-:S07]  /*0f90*/  @!P3 SEL R0, R0, R17, !P0 ;  /* 0x000000110000b207 */ /* 0x000fce0004000000 */
[----:B------:R-:W-:Y:S05]  /*0fa0*/  @P1 BRA `(.L_x_3) ;  /* 0xfffffffc00801947 */ /* 0x000fea000383ffff */
.L_x_2:
[----:B------:R-:W-:-:S09]  /*0fb0*/  UISETP.NE.AND UP0, UPT, UR4, URZ, UPT ;  /* 0x000000ff0400728c */ /* 0x000fd2000bf05270 */
[----:B------:R-:W-:Y:S05]  /*0fc0*/  BRA.U !UP0, `(.L_x_1) ;  /* 0x0000000108687547 */ /* 0x000fea000b800000 */
[----:B0-----:R-:W0:Y:S01]  /*0fd0*/  LDC.64 R2, c[0x0][0x388] ;  /* 0x0000e200ff027b82 */ /* 0x001e220000000a00 */
[----:B------:R-:W-:-:S07]  /*0fe0*/  UIADD3 UR4, UPT, UPT, -UR4, URZ, URZ ;  /* 0x000000ff04047290 */ /* 0x000fce000fffe1ff */
[----:B-1----:R-:W1:Y:S01]  /*0ff0*/  LDC.64 R4, c[0x0][0x380] ;  /* 0x0000e000ff047b82 */ /* 0x002e620000000a00 */
[----:B0-----:R-:W-:-:S04]  /*1000*/  IMAD.WIDE.U32 R2, R11, 0x4, R2 ;  /* 0x000000040b027825 */ /* 0x001fc800078e0002 */
[----:B------:R-:W-:Y:S02]  /*1010*/  IMAD.MOV.U32 R7, RZ, RZ, R2 ;  /* 0x000000ffff077224 */ /* 0x000fe400078e0002 */
[----:B------:R-:W-:Y:S02]  /*1020*/  IMAD.MOV.U32 R8, RZ, RZ, R3 ;  /* 0x000000ffff087224 */ /* 0x000fe400078e0003 */
[----:B-1----:R-:W-:-:S04]  /*1030*/  IMAD.WIDE.U32 R4, R11, 0x4, R4 ;  /* 0x000000040b047825 */ /* 0x002fc800078e0004 */
[----:B------:R-:W-:-:S07]  /*1040*/  IMAD.MOV.U32 R6, RZ, RZ, R4 ;  /* 0x000000ffff067224 */ /* 0x000fce00078e0004 */
.L_x_7:
[----:B------:R-:W-:Y:S02]  /*1050*/  IMAD.MOV.U32 R2, RZ, RZ, R6 ;  /* 0x000000ffff027224 */ /* 0x000fe400078e0006 */
[----:B------:R-:W-:-:S05]  /*1060*/  IMAD.MOV.U32 R3, RZ, RZ, R5 ;  /* 0x000000ffff037224 */ /* 0x000fca00078e0005 */
[----:B------:R-:W2:Y:S02]  /*1070*/  LDG.E R9, desc[UR6][R2.64] ;  /* 0x0000000602097981 */ /* 0x000ea4000c1e1900 */
[----:B--2---:R-:W-:-:S13]  /*1080*/  ISETP.GE.AND P0, PT, R9, R0, PT ;  /* 0x000000000900720c */ /* 0x004fda0003f06270 */
[----:B------:R-:W-:Y:S02]  /*1090*/  @!P0 IMAD.MOV.U32 R2, RZ, RZ, R7 ;  /* 0x000000ffff028224 */ /* 0x000fe400078e0007 */
[----:B------:R-:W-:-:S05]  /*10a0*/  @!P0 IMAD.MOV.U32 R3, RZ, RZ, R8 ;  /* 0x000000ffff038224 */ /* 0x000fca00078e0008 */
[----:B------:R-:W2:Y:S01]  /*10b0*/  @!P0 LDG.E R4, desc[UR6][R2.64] ;  /* 0x0000000602048981 */ /* 0x000ea2000c1e1900 */
[----:B------:R-:W-:Y:S01]  /*10c0*/  UIADD3 UR4, UPT, UPT, UR4, 0x1, URZ ;  /* 0x0000000104047890 */ /* 0x000fe2000fffe0ff */
[----:B------:R-:W-:Y:S02]  /*10d0*/  IADD3 R6, P3, PT, R6, 0x4, RZ ;  /* 0x0000000406067810 */ /* 0x000fe40007f7e0ff */
[----:B------:R-:W-:Y:S01]  /*10e0*/  IADD3 R7, P2, PT, R7, 0x4, RZ ;  /* 0x0000000407077810 */ /* 0x000fe20007f5e0ff */
[----:B------:R-:W-:Y:S02]  /*10f0*/  UISETP.NE.AND UP0, UPT, UR4, URZ, UPT ;  /* 0x000000ff0400728c */ /* 0x000fe4000bf05270 */
[----:B------:R-:W-:Y:S02]  /*1100*/  IMAD.X R5, RZ, RZ, R5, P3 ;  /* 0x000000ffff057224 */ /* 0x000fe400018e0605 */
[----:B------:R-:W-:Y:S01]  /*1110*/  IMAD.X R8, RZ, RZ, R8, P2 ;  /* 0x000000ffff087224 */ /* 0x000fe200010e0608 */
[----:B--2---:R-:W-:-:S04]  /*1120*/  @!P0 ISETP.NE.AND P1, PT, R4, 0x1, PT ;  /* 0x000000010400880c */ /* 0x004fc80003f25270 */
[----:B------:R-:W-:Y:S01]  /*1130*/  @!P0 SEL R10, R10, R11, !P1 ;  /* 0x0000000b0a0a8207 */ /* 0x000fe20004800000 */
[----:B------:R-:W-:Y:S01]  /*1140*/  VIADD R11, R11, 0x1 ;  /* 0x000000010b0b7836 */ /* 0x000fe20000000000 */
[----:B------:R-:W-:Y:S01]  /*1150*/  @!P0 SEL R0, R0, R9, !P1 ;  /* 0x0000000900008207 */ /* 0x000fe20004800000 */
[----:B------:R-:W-:Y:S06]  /*1160*/  BRA.U UP0, `(.L_x_7) ;  /* 0xfffffffd00b87547 */ /* 0x000fec000b83ffff */
.L_x_1:
[----:B-1----:R-:W1:Y:S01]  /*1170*/  LDC.64 R4, c[0x0][0x388] ;  /* 0x0000e200ff047b82 */ /* 0x002e620000000a00 */
[----:B------:R-:W-:-:S07]  /*1180*/  IMAD.MOV.U32 R7, RZ, RZ, 0x1 ;  /* 0x00000001ff077424 */ /* 0x000fce00078e00ff */
[----:B0-----:R-:W0:Y:S01]  /*1190*/  LDC.64 R2, c[0x0][0x390] ;  /* 0x0000e400ff027b82 */ /* 0x001e220000000a00 */
[----:B-1----:R-:W-:Y:S01]  /*11a0*/  IMAD.WIDE R4, R10, 0x4, R4 ;  /* 0x000000040a047825 */ /* 0x002fe200078e0204 */
[----:B0-----:R-:W-:Y:S04]  /*11b0*/  STG.E desc[UR6][R2.64], R10 ;  /* 0x0000000a02007986 */ /* 0x001fe8000c101906 */
[----:B------:R-:W-:Y:S01]  /*11c0*/  STG.E desc[UR6][R4.64], R7 ;  /* 0x0000000704007986 */ /* 0x000fe2000c101906 */
[----:B------:R-:W-:Y:S05]  /*11d0*/  EXIT ;  /* 0x000000000000794d */ /* 0x000fea0003800000 */
.L_x_8:
        /* <DEDUP_REMOVED lines=10> */
.L_x_10:


//--------------------- .nv.shared.reserved.0     --------------------------
	.section	.nv.shared.reserved.0,"aw",@nobits
	.weak		__nv_reservedSMEM_offset_0_alias
	.size		__nv_reservedSMEM_offset_0_alias, 0, 64
	.other		__nv_reservedSMEM_offset_0_alias,@"STO_CUDA_RESERVED_SHARED STV_DEFAULT"
__nv_reservedSMEM_offset_0_alias:
	.zero		0
	.zero		64


//--------------------- .nv.constant0._Z10relaxEdgesPiS_S_S_S_ --------------------------
	.section	.nv.constant0._Z10relaxEdgesPiS_S_S_S_,"a",@progbits
	.sectionflags	@""
	.align	4
.nv.constant0._Z10relaxEdgesPiS_S_S_S_:
	.zero		936


//--------------------- .nv.constant0._Z18findClosestVerticePiS_S_i --------------------------
	.section	.nv.constant0._Z18findClosestVerticePiS_S_i,"a",@progbits
	.sectionflags	@""
	.align	4
.nv.constant0._Z18findClosestVerticePiS_S_i:
	.zero		924


//--------------------- SYMBOLS --------------------------

	.type		.nv.reservedSmem.offset0,@object
	.size		.nv.reservedSmem.offset0,0x4
